//
// Generated by NVIDIA NVVM Compiler
//
// Compiler Build ID: CL-36424714
// Cuda compilation tools, release 13.0, V13.0.88
// Based on NVVM 20.0.0
//

.version 9.0
.target sm_100
.address_size 64

	// .globl	_Z7omg_gpuPf

.visible .entry _Z7omg_gpuPf(
	.param .u64 .ptr .align 1 _Z7omg_gpuPf_param_0
)
{
	.reg .b32 	%r<5>;
	.reg .b32 	%f<53>;
	.reg .b64 	%rd<5>;
	.reg .b64 	%fd<101>;

	ld.param.u64 	%rd1, [_Z7omg_gpuPf_param_0];
	cvta.to.global.u64 	%rd2, %rd1;
	mov.u32 	%r1, %ctaid.x;
	mov.u32 	%r2, %ntid.x;
	mov.u32 	%r3, %tid.x;
	mad.lo.s32 	%r4, %r1, %r2, %r3;
	mul.wide.s32 	%rd3, %r4, 4;
	add.s64 	%rd4, %rd2, %rd3;
	ld.global.f32 	%f1, [%rd4];
	cvt.f64.f32 	%fd1, %f1;
	mul.f64 	%fd2, %fd1, 0d3FF8000000000000;
	mov.f32 	%f2, 0f3F800000;
	sub.f32 	%f3, %f2, %f1;
	cvt.f64.f32 	%fd3, %f3;
	mul.f64 	%fd4, %fd2, %fd3;
	cvt.rn.f32.f64 	%f4, %fd4;
	cvt.f64.f32 	%fd5, %f4;
	mul.f64 	%fd6, %fd5, 0d3FF8000000000000;
	sub.f32 	%f5, %f2, %f4;
	cvt.f64.f32 	%fd7, %f5;
	mul.f64 	%fd8, %fd6, %fd7;
	cvt.rn.f32.f64 	%f6, %fd8;
	cvt.f64.f32 	%fd9, %f6;
	mul.f64 	%fd10, %fd9, 0d3FF8000000000000;
	sub.f32 	%f7, %f2, %f6;
	cvt.f64.f32 	%fd11, %f7;
	mul.f64 	%fd12, %fd10, %fd11;
	cvt.rn.f32.f64 	%f8, %fd12;
	cvt.f64.f32 	%fd13, %f8;
	mul.f64 	%fd14, %fd13, 0d3FF8000000000000;
	sub.f32 	%f9, %f2, %f8;
	cvt.f64.f32 	%fd15, %f9;
	mul.f64 	%fd16, %fd14, %fd15;
	cvt.rn.f32.f64 	%f10, %fd16;
	cvt.f64.f32 	%fd17, %f10;
	mul.f64 	%fd18, %fd17, 0d3FF8000000000000;
	sub.f32 	%f11, %f2, %f10;
	cvt.f64.f32 	%fd19, %f11;
	mul.f64 	%fd20, %fd18, %fd19;
	cvt.rn.f32.f64 	%f12, %fd20;
	cvt.f64.f32 	%fd21, %f12;
	mul.f64 	%fd22, %fd21, 0d3FF8000000000000;
	sub.f32 	%f13, %f2, %f12;
	cvt.f64.f32 	%fd23, %f13;
	mul.f64 	%fd24, %fd22, %fd23;
	cvt.rn.f32.f64 	%f14, %fd24;
	cvt.f64.f32 	%fd25, %f14;
	mul.f64 	%fd26, %fd25, 0d3FF8000000000000;
	sub.f32 	%f15, %f2, %f14;
	cvt.f64.f32 	%fd27, %f15;
	mul.f64 	%fd28, %fd26, %fd27;
	cvt.rn.f32.f64 	%f16, %fd28;
	cvt.f64.f32 	%fd29, %f16;
	mul.f64 	%fd30, %fd29, 0d3FF8000000000000;
	sub.f32 	%f17, %f2, %f16;
	cvt.f64.f32 	%fd31, %f17;
	mul.f64 	%fd32, %fd30, %fd31;
	cvt.rn.f32.f64 	%f18, %fd32;
	cvt.f64.f32 	%fd33, %f18;
	mul.f64 	%fd34, %fd33, 0d3FF8000000000000;
	sub.f32 	%f19, %f2, %f18;
	cvt.f64.f32 	%fd35, %f19;
	mul.f64 	%fd36, %fd34, %fd35;
	cvt.rn.f32.f64 	%f20, %fd36;
	cvt.f64.f32 	%fd37, %f20;
	mul.f64 	%fd38, %fd37, 0d3FF8000000000000;
	sub.f32 	%f21, %f2, %f20;
	cvt.f64.f32 	%fd39, %f21;
	mul.f64 	%fd40, %fd38, %fd39;
	cvt.rn.f32.f64 	%f22, %fd40;
	cvt.f64.f32 	%fd41, %f22;
	mul.f64 	%fd42, %fd41, 0d3FF8000000000000;
	sub.f32 	%f23, %f2, %f22;
	cvt.f64.f32 	%fd43, %f23;
	mul.f64 	%fd44, %fd42, %fd43;
	cvt.rn.f32.f64 	%f24, %fd44;
	cvt.f64.f32 	%fd45, %f24;
	mul.f64 	%fd46, %fd45, 0d3FF8000000000000;
	sub.f32 	%f25, %f2, %f24;
	cvt.f64.f32 	%fd47, %f25;
	mul.f64 	%fd48, %fd46, %fd47;
	cvt.rn.f32.f64 	%f26, %fd48;
	cvt.f64.f32 	%fd49, %f26;
	mul.f64 	%fd50, %fd49, 0d3FF8000000000000;
	sub.f32 	%f27, %f2, %f26;
	cvt.f64.f32 	%fd51, %f27;
	mul.f64 	%fd52, %fd50, %fd51;
	cvt.rn.f32.f64 	%f28, %fd52;
	cvt.f64.f32 	%fd53, %f28;
	mul.f64 	%fd54, %fd53, 0d3FF8000000000000;
	sub.f32 	%f29, %f2, %f28;
	cvt.f64.f32 	%fd55, %f29;
	mul.f64 	%fd56, %fd54, %fd55;
	cvt.rn.f32.f64 	%f30, %fd56;
	cvt.f64.f32 	%fd57, %f30;
	mul.f64 	%fd58, %fd57, 0d3FF8000000000000;
	sub.f32 	%f31, %f2, %f30;
	cvt.f64.f32 	%fd59, %f31;
	mul.f64 	%fd60, %fd58, %fd59;
	cvt.rn.f32.f64 	%f32, %fd60;
	cvt.f64.f32 	%fd61, %f32;
	mul.f64 	%fd62, %fd61, 0d3FF8000000000000;
	sub.f32 	%f33, %f2, %f32;
	cvt.f64.f32 	%fd63, %f33;
	mul.f64 	%fd64, %fd62, %fd63;
	cvt.rn.f32.f64 	%f34, %fd64;
	cvt.f64.f32 	%fd65, %f34;
	mul.f64 	%fd66, %fd65, 0d3FF8000000000000;
	sub.f32 	%f35, %f2, %f34;
	cvt.f64.f32 	%fd67, %f35;
	mul.f64 	%fd68, %fd66, %fd67;
	cvt.rn.f32.f64 	%f36, %fd68;
	cvt.f64.f32 	%fd69, %f36;
	mul.f64 	%fd70, %fd69, 0d3FF8000000000000;
	sub.f32 	%f37, %f2, %f36;
	cvt.f64.f32 	%fd71, %f37;
	mul.f64 	%fd72, %fd70, %fd71;
	cvt.rn.f32.f64 	%f38, %fd72;
	cvt.f64.f32 	%fd73, %f38;
	mul.f64 	%fd74, %fd73, 0d3FF8000000000000;
	sub.f32 	%f39, %f2, %f38;
	cvt.f64.f32 	%fd75, %f39;
	mul.f64 	%fd76, %fd74, %fd75;
	cvt.rn.f32.f64 	%f40, %fd76;
	cvt.f64.f32 	%fd77, %f40;
	mul.f64 	%fd78, %fd77, 0d3FF8000000000000;
	sub.f32 	%f41, %f2, %f40;
	cvt.f64.f32 	%fd79, %f41;
	mul.f64 	%fd80, %fd78, %fd79;
	cvt.rn.f32.f64 	%f42, %fd80;
	cvt.f64.f32 	%fd81, %f42;
	mul.f64 	%fd82, %fd81, 0d3FF8000000000000;
	sub.f32 	%f43, %f2, %f42;
	cvt.f64.f32 	%fd83, %f43;
	mul.f64 	%fd84, %fd82, %fd83;
	cvt.rn.f32.f64 	%f44, %fd84;
	cvt.f64.f32 	%fd85, %f44;
	mul.f64 	%fd86, %fd85, 0d3FF8000000000000;
	sub.f32 	%f45, %f2, %f44;
	cvt.f64.f32 	%fd87, %f45;
	mul.f64 	%fd88, %fd86, %fd87;
	cvt.rn.f32.f64 	%f46, %fd88;
	cvt.f64.f32 	%fd89, %f46;
	mul.f64 	%fd90, %fd89, 0d3FF8000000000000;
	sub.f32 	%f47, %f2, %f46;
	cvt.f64.f32 	%fd91, %f47;
	mul.f64 	%fd92, %fd90, %fd91;
	cvt.rn.f32.f64 	%f48, %fd92;
	cvt.f64.f32 	%fd93, %f48;
	mul.f64 	%fd94, %fd93, 0d3FF8000000000000;
	sub.f32 	%f49, %f2, %f48;
	cvt.f64.f32 	%fd95, %f49;
	mul.f64 	%fd96, %fd94, %fd95;
	cvt.rn.f32.f64 	%f50, %fd96;
	cvt.f64.f32 	%fd97, %f50;
	mul.f64 	%fd98, %fd97, 0d3FF8000000000000;
	sub.f32 	%f51, %f2, %f50;
	cvt.f64.f32 	%fd99, %f51;
	mul.f64 	%fd100, %fd98, %fd99;
	cvt.rn.f32.f64 	%f52, %fd100;
	st.global.f32 	[%rd4], %f52;
	ret;

}


// ===== COMPILED SASS (sm_100) =====

	.target	sm_100

	.elftype	@"ET_EXEC"


//--------------------- .note.nv.tkinfo           --------------------------
	.section	.note.nv.tkinfo,"",@"SHT_NOTE"
	.sectionflags	@"SHF_NOTE_NV_TKINFO"
	.tkinfo
        /*0018*/ 	.word	0x00000002
        /*0030*/ 	.string	""
        /*0030*/ 	.string	"ptxas"
        /*0030*/ 	.string	"Cuda compilation tools, release 13.0, V13.0.88"
        /*0030*/ 	.string	"Build cuda_13.0.r13.0/compiler.36424714_0"
        /*0030*/ 	.string	"-arch sm_100 -m 64 "



//--------------------- .note.nv.cuinfo           --------------------------
	.section	.note.nv.cuinfo,"",@"SHT_NOTE"
	.sectionflags	@"SHF_NOTE_NV_CUINFO"
        /*0018*/ 	.short	0x0002
        /*001a*/ 	.short	0x0064
        /*001c*/ 	.short	0x0082
	.zero		2


//--------------------- .nv.info                  --------------------------
	.section	.nv.info,"",@"SHT_CUDA_INFO"
	.align	4


	//----- nvinfo : EIATTR_REGCOUNT
	.align		4
        /*0000*/ 	.byte	0x04, 0x2f
        /*0002*/ 	.short	(.L_1 - .L_0)
	.align		4
.L_0:
        /*0004*/ 	.word	index@(_Z7omg_gpuPf)
        /*0008*/ 	.word	0x0000000f


	//----- nvinfo : EIATTR_FRAME_SIZE
	.align		4
.L_1:
        /*000c*/ 	.byte	0x04, 0x11
        /*000e*/ 	.short	(.L_3 - .L_2)
	.align		4
.L_2:
        /*0010*/ 	.word	index@(_Z7omg_gpuPf)
        /*0014*/ 	.word	0x00000000


	//----- nvinfo : EIATTR_MIN_STACK_SIZE
	.align		4
.L_3:
        /*0018*/ 	.byte	0x04, 0x12
        /*001a*/ 	.short	(.L_5 - .L_4)
	.align		4
.L_4:
        /*001c*/ 	.word	index@(_Z7omg_gpuPf)
        /*0020*/ 	.word	0x00000000
.L_5:


//--------------------- .nv.compat                --------------------------
	.section	.nv.compat,"",@"SHT_CUDA_COMPAT_INFO"
	.align	4
        /*0000*/ 	.byte	0x02, 0x09, 0x00, 0x00, 0x02, 0x02, 0x01, 0x00, 0x02, 0x05, 0x05, 0x00, 0x03, 0x07, 0x01, 0x01
        /*0010*/ 	.byte	0x02, 0x03, 0x00, 0x00, 0x02, 0x06, 0x01, 0x00, 0x04, 0x0b, 0x08, 0x00, 0x01, 0x00, 0x00, 0x00
        /*0020*/ 	.byte	0x00, 0x00, 0x00, 0x00


//--------------------- .nv.info._Z7omg_gpuPf     --------------------------
	.section	.nv.info._Z7omg_gpuPf,"",@"SHT_CUDA_INFO"
	.sectionflags	@""
	.align	4


	//----- nvinfo : EIATTR_CUDA_API_VERSION
	.align		4
        /*0000*/ 	.byte	0x04, 0x37
        /*0002*/ 	.short	(.L_7 - .L_6)
.L_6:
        /*0004*/ 	.word	0x00000082


	//----- nvinfo : EIATTR_KPARAM_INFO
	.align		4
.L_7:
        /*0008*/ 	.byte	0x04, 0x17
        /*000a*/ 	.short	(.L_9 - .L_8)
.L_8:
        /*000c*/ 	.word	0x00000000
        /*0010*/ 	.short	0x0000
        /*0012*/ 	.short	0x0000
        /*0014*/ 	.byte	0x00, 0xf5, 0x21, 0x00


	//----- nvinfo : EIATTR_SPARSE_MMA_MASK
	.align		4
.L_9:
        /*0018*/ 	.byte	0x03, 0x50
        /*001a*/ 	.short	0x0000


	//----- nvinfo : EIATTR_MAXREG_COUNT
	.align		4
        /*001c*/ 	.byte	0x03, 0x1b
        /*001e*/ 	.short	0x00ff


	//----- nvinfo : EIATTR_MERCURY_ISA_VERSION
	.align		4
        /*0020*/ 	.byte	0x03, 0x5f
        /*0022*/ 	.short	0x0101


	//----- nvinfo : EIATTR_VRC_CTA_INIT_COUNT
	.align		4
        /*0024*/ 	.byte	0x02, 0x4a
	.zero		1
	.zero		1


	//----- nvinfo : EIATTR_EXIT_INSTR_OFFSETS
	.align		4
        /*0028*/ 	.byte	0x04, 0x1c
        /*002a*/ 	.short	(.L_11 - .L_10)


	//   ....[0]....
.L_10:
        /*002c*/ 	.word	0x00000a00


	//----- nvinfo : EIATTR_CBANK_PARAM_SIZE
	.align		4
.L_11:
        /*0030*/ 	.byte	0x03, 0x19
        /*0032*/ 	.short	0x0008


	//----- nvinfo : EIATTR_PARAM_CBANK
	.align		4
        /*0034*/ 	.byte	0x04, 0x0a
        /*0036*/ 	.short	(.L_13 - .L_12)
	.align		4
.L_12:
        /*0038*/ 	.word	index@(.nv.constant0._Z7omg_gpuPf)
        /*003c*/ 	.short	0x0380
        /*003e*/ 	.short	0x0008


	//----- nvinfo : EIATTR_SW_WAR
	.align		4
.L_13:
        /*0040*/ 	.byte	0x04, 0x36
        /*0042*/ 	.short	(.L_15 - .L_14)
.L_14:
        /*0044*/ 	.word	0x00000008
.L_15:


//--------------------- .nv.callgraph             --------------------------
	.section	.nv.callgraph,"",@"SHT_CUDA_CALLGRAPH"
	.align	4
	.sectionentsize	8
	.align		4
        /*0000*/ 	.word	0x00000000
	.align		4
        /*0004*/ 	.word	0xffffffff
	.align		4
        /*0008*/ 	.word	0x00000000
	.align		4
        /*000c*/ 	.word	0xfffffffe
	.align		4
        /*0010*/ 	.word	0x00000000
	.align		4
        /*0014*/ 	.word	0xfffffffd
	.align		4
        /*0018*/ 	.word	0x00000000
	.align		4
        /*001c*/ 	.word	0xfffffffc


//--------------------- .text._Z7omg_gpuPf        --------------------------
	.section	.text._Z7omg_gpuPf,"ax",@progbits
	.align	128
        .global         _Z7omg_gpuPf
        .type           _Z7omg_gpuPf,@function
        .size           _Z7omg_gpuPf,(.L_x_1 - _Z7omg_gpuPf)
        .other          _Z7omg_gpuPf,@"STO_CUDA_ENTRY STV_DEFAULT"
_Z7omg_gpuPf:
.text._Z7omg_gpuPf:
[----:B------:R-:W-:Y:S01]  /*0000*/  LDC R1, c[0x0][0x37c] ;  /* 0x0000df00ff017b82 */ /* 0x000fe20000000800 */
[----:B------:R-:W0:Y:S07]  /*0010*/  S2R R0, SR_TID.X ;  /* 0x0000000000007919 */ /* 0x000e2e0000002100 */
[----:B------:R-:W0:Y:S01]  /*0020*/  S2UR UR6, SR_CTAID.X ;  /* 0x00000000000679c3 */ /* 0x000e220000002500 */
[----:B------:R-:W1:Y:S07]  /*0030*/  LDCU.64 UR4, c[0x0][0x358] ;  /* 0x00006b00ff0477ac */ /* 0x000e6e0008000a00 */
[----:B------:R-:W0:Y:S08]  /*0040*/  LDC R5, c[0x0][0x360] ;  /* 0x0000d800ff057b82 */ /* 0x000e300000000800 */
[----:B------:R-:W2:Y:S01]  /*0050*/  LDC.64 R2, c[0x0][0x380] ;  /* 0x0000e000ff027b82 */ /* 0x000ea20000000a00 */
[----:B0-----:R-:W-:-:S04]  /*0060*/  IMAD R5, R5, UR6, R0 ;  /* 0x0000000605057c24 */ /* 0x001fc8000f8e0200 */
[----:B--2---:R-:W-:-:S05]  /*0070*/  IMAD.WIDE R2, R5, 0x4, R2 ;  /* 0x0000000405027825 */ /* 0x004fca00078e0202 */
[----:B-1----:R-:W2:Y:S02]  /*0080*/  LDG.E R0, desc[UR4][R2.64] ;  /* 0x0000000402007981 */ /* 0x002ea4000c1e1900 */
[----:B--2---:R-:W0:Y:S01]  /*0090*/  F2F.F64.F32 R4, R0 ;  /* 0x0000000000047310 */ /* 0x004e220000201800 */
[----:B------:R-:W-:-:S07]  /*00a0*/  FADD R10, -R0, 1 ;  /* 0x3f800000000a7421 */ /* 0x000fce0000000100 */
[----:B------:R-:W1:Y:S01]  /*00b0*/  F2F.F64.F32 R6, R10 ;  /* 0x0000000a00067310 */ /* 0x000e620000201800 */
[----:B0-----:R-:W-:-:S08]  /*00c0*/  DMUL R4, R4, 1.5 ;  /* 0x3ff8000004047828 */ /* 0x001fd00000000000 */
[----:B-1----:R-:W-:-:S10]  /*00d0*/  DMUL R4, R4, R6 ;  /* 0x0000000604047228 */ /* 0x002fd40000000000 */
[----:B------:R-:W0:Y:S08]  /*00e0*/  F2F.F32.F64 R4, R4 ;  /* 0x0000000400047310 */ /* 0x000e300000301000 */
[----:B0-----:R-:W0:Y:S01]  /*00f0*/  F2F.F64.F32 R6, R4 ;  /* 0x0000000400067310 */ /* 0x001e220000201800 */
        /* <DEDUP_REMOVED lines=142> */
[----:B------:R-:W0:Y:S02]  /*09e0*/  F2F.F32.F64 R5, R4 ;  /* 0x0000000400057310 */ /* 0x000e240000301000 */
[----:B0-----:R-:W-:Y:S01]  /*09f0*/  STG.E desc[UR4][R2.64], R5 ;  /* 0x0000000502007986 */ /* 0x001fe2000c101904 */
[----:B------:R-:W-:Y:S05]  /*0a00*/  EXIT ;  /* 0x000000000000794d */ /* 0x000fea0003800000 */
.L_x_0:
[----:B------:R-:W-:-:S00]  /*0a10*/  BRA `(.L_x_0) ;  /* 0xfffffffc00fc7947 */ /* 0x000fc0000383ffff */
[----:B------:R-:W-:-:S00]  /*0a20*/  NOP ;  /* 0x0000000000007918 */ /* 0x000fc00000000000 */
        /* <DEDUP_REMOVED lines=13> */
.L_x_1:


//--------------------- .nv.shared.reserved.0     --------------------------
	.section	.nv.shared.reserved.0,"aw",@nobits
	.weak		__nv_reservedSMEM_offset_0_alias
	.size		__nv_reservedSMEM_offset_0_alias, 0, 64
	.other		__nv_reservedSMEM_offset_0_alias,@"STO_CUDA_RESERVED_SHARED STV_DEFAULT"
__nv_reservedSMEM_offset_0_alias:
	.zero		0
	.zero		64


//--------------------- .nv.constant0._Z7omg_gpuPf --------------------------
	.section	.nv.constant0._Z7omg_gpuPf,"a",@progbits
	.sectionflags	@""
	.align	4
.nv.constant0._Z7omg_gpuPf:
	.zero		904


//--------------------- SYMBOLS --------------------------

	.type		.nv.reservedSmem.offset0,@object
	.size		.nv.reservedSmem.offset0,0x4
